//
// Generated by NVIDIA NVVM Compiler
//
// Compiler Build ID: CL-36424714
// Cuda compilation tools, release 13.0, V13.0.88
// Based on NVVM 20.0.0
//

.version 9.0
.target sm_100
.address_size 64

	// .globl	_Z3sumPiS_S_i

.visible .entry _Z3sumPiS_S_i(
	.param .u64 .ptr .align 1 _Z3sumPiS_S_i_param_0,
	.param .u64 .ptr .align 1 _Z3sumPiS_S_i_param_1,
	.param .u64 .ptr .align 1 _Z3sumPiS_S_i_param_2,
	.param .u32 _Z3sumPiS_S_i_param_3
)
{
	.reg .pred 	%p<2>;
	.reg .b32 	%r<9>;
	.reg .b64 	%rd<11>;

	ld.param.u64 	%rd1, [_Z3sumPiS_S_i_param_0];
	ld.param.u64 	%rd2, [_Z3sumPiS_S_i_param_1];
	ld.param.u64 	%rd3, [_Z3sumPiS_S_i_param_2];
	ld.param.u32 	%r2, [_Z3sumPiS_S_i_param_3];
	mov.u32 	%r3, %tid.x;
	mov.u32 	%r4, %ctaid.x;
	mov.u32 	%r5, %ntid.x;
	mad.lo.s32 	%r1, %r4, %r5, %r3;
	setp.ge.s32 	%p1, %r1, %r2;
	@%p1 bra 	$L__BB0_2;
	cvta.to.global.u64 	%rd4, %rd1;
	cvta.to.global.u64 	%rd5, %rd2;
	cvta.to.global.u64 	%rd6, %rd3;
	mul.wide.s32 	%rd7, %r1, 4;
	add.s64 	%rd8, %rd4, %rd7;
	ld.global.u32 	%r6, [%rd8];
	add.s64 	%rd9, %rd5, %rd7;
	ld.global.u32 	%r7, [%rd9];
	add.s32 	%r8, %r7, %r6;
	add.s64 	%rd10, %rd6, %rd7;
	st.global.u32 	[%rd10], %r8;
$L__BB0_2:
	ret;

}


// ===== COMPILED SASS (sm_100) =====

	.target	sm_100

	.elftype	@"ET_EXEC"


//--------------------- .note.nv.tkinfo           --------------------------
	.section	.note.nv.tkinfo,"",@"SHT_NOTE"
	.sectionflags	@"SHF_NOTE_NV_TKINFO"
	.tkinfo
        /*0018*/ 	.word	0x00000002
        /*0030*/ 	.string	""
        /*0030*/ 	.string	"ptxas"
        /*0030*/ 	.string	"Cuda compilation tools, release 13.0, V13.0.88"
        /*0030*/ 	.string	"Build cuda_13.0.r13.0/compiler.36424714_0"
        /*0030*/ 	.string	"-arch sm_100 -m 64 "



//--------------------- .note.nv.cuinfo           --------------------------
	.section	.note.nv.cuinfo,"",@"SHT_NOTE"
	.sectionflags	@"SHF_NOTE_NV_CUINFO"
        /*0018*/ 	.short	0x0002
        /*001a*/ 	.short	0x0064
        /*001c*/ 	.short	0x0082
	.zero		2


//--------------------- .nv.info                  --------------------------
	.section	.nv.info,"",@"SHT_CUDA_INFO"
	.align	4


	//----- nvinfo : EIATTR_REGCOUNT
	.align		4
        /*0000*/ 	.byte	0x04, 0x2f
        /*0002*/ 	.short	(.L_1 - .L_0)
	.align		4
.L_0:
        /*0004*/ 	.word	index@(_Z3sumPiS_S_i)
        /*0008*/ 	.word	0x0000000c


	//----- nvinfo : EIATTR_FRAME_SIZE
	.align		4
.L_1:
        /*000c*/ 	.byte	0x04, 0x11
        /*000e*/ 	.short	(.L_3 - .L_2)
	.align		4
.L_2:
        /*0010*/ 	.word	index@(_Z3sumPiS_S_i)
        /*0014*/ 	.word	0x00000000


	//----- nvinfo : EIATTR_MIN_STACK_SIZE
	.align		4
.L_3:
        /*0018*/ 	.byte	0x04, 0x12
        /*001a*/ 	.short	(.L_5 - .L_4)
	.align		4
.L_4:
        /*001c*/ 	.word	index@(_Z3sumPiS_S_i)
        /*0020*/ 	.word	0x00000000
.L_5:


//--------------------- .nv.compat                --------------------------
	.section	.nv.compat,"",@"SHT_CUDA_COMPAT_INFO"
	.align	4
        /*0000*/ 	.byte	0x02, 0x09, 0x00, 0x00, 0x02, 0x02, 0x01, 0x00, 0x02, 0x05, 0x05, 0x00, 0x03, 0x07, 0x01, 0x01
        /*0010*/ 	.byte	0x02, 0x03, 0x00, 0x00, 0x02, 0x06, 0x01, 0x00, 0x04, 0x0b, 0x08, 0x00, 0x09, 0x00, 0x00, 0x00
        /*0020*/ 	.byte	0x00, 0x00, 0x00, 0x00


//--------------------- .nv.info._Z3sumPiS_S_i    --------------------------
	.section	.nv.info._Z3sumPiS_S_i,"",@"SHT_CUDA_INFO"
	.sectionflags	@""
	.align	4


	//----- nvinfo : EIATTR_CUDA_API_VERSION
	.align		4
        /*0000*/ 	.byte	0x04, 0x37
        /*0002*/ 	.short	(.L_7 - .L_6)
.L_6:
        /*0004*/ 	.word	0x00000082


	//----- nvinfo : EIATTR_KPARAM_INFO
	.align		4
.L_7:
        /*0008*/ 	.byte	0x04, 0x17
        /*000a*/ 	.short	(.L_9 - .L_8)
.L_8:
        /*000c*/ 	.word	0x00000000
        /*0010*/ 	.short	0x0003
        /*0012*/ 	.short	0x0018
        /*0014*/ 	.byte	0x00, 0xf0, 0x11, 0x00


	//----- nvinfo : EIATTR_KPARAM_INFO
	.align		4
.L_9:
        /*0018*/ 	.byte	0x04, 0x17
        /*001a*/ 	.short	(.L_11 - .L_10)
.L_10:
        /*001c*/ 	.word	0x00000000
        /*0020*/ 	.short	0x0002
        /*0022*/ 	.short	0x0010
        /*0024*/ 	.byte	0x00, 0xf5, 0x21, 0x00


	//----- nvinfo : EIATTR_KPARAM_INFO
	.align		4
.L_11:
        /*0028*/ 	.byte	0x04, 0x17
        /*002a*/ 	.short	(.L_13 - .L_12)
.L_12:
        /*002c*/ 	.word	0x00000000
        /*0030*/ 	.short	0x0001
        /*0032*/ 	.short	0x0008
        /*0034*/ 	.byte	0x00, 0xf5, 0x21, 0x00


	//----- nvinfo : EIATTR_KPARAM_INFO
	.align		4
.L_13:
        /*0038*/ 	.byte	0x04, 0x17
        /*003a*/ 	.short	(.L_15 - .L_14)
.L_14:
        /*003c*/ 	.word	0x00000000
        /*0040*/ 	.short	0x0000
        /*0042*/ 	.short	0x0000
        /*0044*/ 	.byte	0x00, 0xf5, 0x21, 0x00


	//----- nvinfo : EIATTR_SPARSE_MMA_MASK
	.align		4
.L_15:
        /*0048*/ 	.byte	0x03, 0x50
        /*004a*/ 	.short	0x0000


	//----- nvinfo : EIATTR_MAXREG_COUNT
	.align		4
        /*004c*/ 	.byte	0x03, 0x1b
        /*004e*/ 	.short	0x00ff


	//----- nvinfo : EIATTR_MERCURY_ISA_VERSION
	.align		4
        /*0050*/ 	.byte	0x03, 0x5f
        /*0052*/ 	.short	0x0101


	//----- nvinfo : EIATTR_VRC_CTA_INIT_COUNT
	.align		4
        /*0054*/ 	.byte	0x02, 0x4a
	.zero		1
	.zero		1


	//----- nvinfo : EIATTR_EXIT_INSTR_OFFSETS
	.align		4
        /*0058*/ 	.byte	0x04, 0x1c
        /*005a*/ 	.short	(.L_17 - .L_16)


	//   ....[0]....
.L_16:
        /*005c*/ 	.word	0x00000070


	//   ....[1]....
        /*0060*/ 	.word	0x00000130


	//----- nvinfo : EIATTR_CBANK_PARAM_SIZE
	.align		4
.L_17:
        /*0064*/ 	.byte	0x03, 0x19
        /*0066*/ 	.short	0x001c


	//----- nvinfo : EIATTR_PARAM_CBANK
	.align		4
        /*0068*/ 	.byte	0x04, 0x0a
        /*006a*/ 	.short	(.L_19 - .L_18)
	.align		4
.L_18:
        /*006c*/ 	.word	index@(.nv.constant0._Z3sumPiS_S_i)
        /*0070*/ 	.short	0x0380
        /*0072*/ 	.short	0x001c


	//----- nvinfo : EIATTR_SW_WAR
	.align		4
.L_19:
        /*0074*/ 	.byte	0x04, 0x36
        /*0076*/ 	.short	(.L_21 - .L_20)
.L_20:
        /*0078*/ 	.word	0x00000008
.L_21:


//--------------------- .nv.callgraph             --------------------------
	.section	.nv.callgraph,"",@"SHT_CUDA_CALLGRAPH"
	.align	4
	.sectionentsize	8
	.align		4
        /*0000*/ 	.word	0x00000000
	.align		4
        /*0004*/ 	.word	0xffffffff
	.align		4
        /*0008*/ 	.word	0x00000000
	.align		4
        /*000c*/ 	.word	0xfffffffe
	.align		4
        /*0010*/ 	.word	0x00000000
	.align		4
        /*0014*/ 	.word	0xfffffffd
	.align		4
        /*0018*/ 	.word	0x00000000
	.align		4
        /*001c*/ 	.word	0xfffffffc


//--------------------- .text._Z3sumPiS_S_i       --------------------------
	.section	.text._Z3sumPiS_S_i,"ax",@progbits
	.align	128
        .global         _Z3sumPiS_S_i
        .type           _Z3sumPiS_S_i,@function
        .size           _Z3sumPiS_S_i,(.L_x_1 - _Z3sumPiS_S_i)
        .other          _Z3sumPiS_S_i,@"STO_CUDA_ENTRY STV_DEFAULT"
_Z3sumPiS_S_i:
.text._Z3sumPiS_S_i:
[----:B------:R-:W-:Y:S01]  /*0000*/  LDC R1, c[0x0][0x37c] ;  /* 0x0000df00ff017b82 */ /* 0x000fe20000000800 */
[----:B------:R-:W0:Y:S07]  /*0010*/  S2R R9, SR_TID.X ;  /* 0x0000000000097919 */ /* 0x000e2e0000002100 */
[----:B------:R-:W0:Y:S01]  /*0020*/  S2UR UR4, SR_CTAID.X ;  /* 0x00000000000479c3 */ /* 0x000e220000002500 */
[----:B------:R-:W1:Y:S07]  /*0030*/  LDCU UR5, c[0x0][0x398] ;  /* 0x00007300ff0577ac */ /* 0x000e6e0008000800 */
[----:B------:R-:W0:Y:S02]  /*0040*/  LDC R0, c[0x0][0x360] ;  /* 0x0000d800ff007b82 */ /* 0x000e240000000800 */
[----:B0-----:R-:W-:-:S05]  /*0050*/  IMAD R9, R0, UR4, R9 ;  /* 0x0000000400097c24 */ /* 0x001fca000f8e0209 */
[----:B-1----:R-:W-:-:S13]  /*0060*/  ISETP.GE.AND P0, PT, R9, UR5, PT ;  /* 0x0000000509007c0c */ /* 0x002fda000bf06270 */
[----:B------:R-:W-:Y:S05]  /*0070*/  @P0 EXIT ;  /* 0x000000000000094d */ /* 0x000fea0003800000 */
[----:B------:R-:W0:Y:S01]  /*0080*/  LDC.64 R2, c[0x0][0x380] ;  /* 0x0000e000ff027b82 */ /* 0x000e220000000a00 */
[----:B------:R-:W1:Y:S07]  /*0090*/  LDCU.64 UR4, c[0x0][0x358] ;  /* 0x00006b00ff0477ac */ /* 0x000e6e0008000a00 */
[----:B------:R-:W2:Y:S08]  /*00a0*/  LDC.64 R4, c[0x0][0x388] ;  /* 0x0000e200ff047b82 */ /* 0x000eb00000000a00 */
[----:B------:R-:W3:Y:S01]  /*00b0*/  LDC.64 R6, c[0x0][0x390] ;  /* 0x0000e400ff067b82 */ /* 0x000ee20000000a00 */
[----:B0-----:R-:W-:-:S06]  /*00c0*/  IMAD.WIDE R2, R9, 0x4, R2 ;  /* 0x0000000409027825 */ /* 0x001fcc00078e0202 */
[----:B-1----:R-:W4:Y:S01]  /*00d0*/  LDG.E R2, desc[UR4][R2.64] ;  /* 0x0000000402027981 */ /* 0x002f22000c1e1900 */
[----:B--2---:R-:W-:-:S06]  /*00e0*/  IMAD.WIDE R4, R9, 0x4, R4 ;  /* 0x0000000409047825 */ /* 0x004fcc00078e0204 */
[----:B------:R-:W4:Y:S01]  /*00f0*/  LDG.E R5, desc[UR4][R4.64] ;  /* 0x0000000404057981 */ /* 0x000f22000c1e1900 */
[----:B---3--:R-:W-:Y:S01]  /*0100*/  IMAD.WIDE R6, R9, 0x4, R6 ;  /* 0x0000000409067825 */ /* 0x008fe200078e0206 */
[----:B----4-:R-:W-:-:S05]  /*0110*/  IADD3 R9, PT, PT, R2, R5, RZ ;  /* 0x0000000502097210 */ /* 0x010fca0007ffe0ff */
[----:B------:R-:W-:Y:S01]  /*0120*/  STG.E desc[UR4][R6.64], R9 ;  /* 0x0000000906007986 */ /* 0x000fe2000c101904 */
[----:B------:R-:W-:Y:S05]  /*0130*/  EXIT ;  /* 0x000000000000794d */ /* 0x000fea0003800000 */
.L_x_0:
[----:B------:R-:W-:-:S00]  /*0140*/  BRA `(.L_x_0) ;  /* 0xfffffffc00fc7947 */ /* 0x000fc0000383ffff */
[----:B------:R-:W-:-:S00]  /*0150*/  NOP ;  /* 0x0000000000007918 */ /* 0x000fc00000000000 */
        /* <DEDUP_REMOVED lines=10> */
.L_x_1:


//--------------------- .nv.shared.reserved.0     --------------------------
	.section	.nv.shared.reserved.0,"aw",@nobits
	.weak		__nv_reservedSMEM_offset_0_alias
	.size		__nv_reservedSMEM_offset_0_alias, 0, 64
	.other		__nv_reservedSMEM_offset_0_alias,@"STO_CUDA_RESERVED_SHARED STV_DEFAULT"
__nv_reservedSMEM_offset_0_alias:
	.zero		0
	.zero		64


//--------------------- .nv.constant0._Z3sumPiS_S_i --------------------------
	.section	.nv.constant0._Z3sumPiS_S_i,"a",@progbits
	.sectionflags	@""
	.align	4
.nv.constant0._Z3sumPiS_S_i:
	.zero		924


//--------------------- SYMBOLS --------------------------

	.type		.nv.reservedSmem.offset0,@object
	.size		.nv.reservedSmem.offset0,0x4
